	.headerflags	@"EF_CUDA_TEXMODE_UNIFIED EF_CUDA_64BIT_ADDRESS EF_CUDA_ACCELERATORS EF_CUDA_SM90 EF_CUDA_VIRTUAL_SM(EF_CUDA_SM90)"
	.elftype	@"ET_EXEC"


//--------------------- .nv.info                  --------------------------
	.section	.nv.info,"",@"SHT_CUDA_INFO"
	.align	4


	//----- nvinfo : EIATTR_REGCOUNT
	.align		4
        /*0000*/ 	.byte	0x04, 0x2f
        /*0002*/ 	.short	(.L_3 - .L_2)
	.align		4
.L_2:
        /*0004*/ 	.word	index@(triton_poi_fused__native_batch_norm_legit_no_training_relu_5)
        /*0008*/ 	.word	0x00000010


	//----- nvinfo : EIATTR_MIN_STACK_SIZE
	.align		4
.L_3:
        /*000c*/ 	.byte	0x04, 0x12
        /*000e*/ 	.short	(.L_5 - .L_4)
	.align		4
.L_4:
        /*0010*/ 	.word	index@(triton_poi_fused__native_batch_norm_legit_no_training_relu_5)
        /*0014*/ 	.word	0x00000000


	//----- nvinfo : EIATTR_FRAME_SIZE
	.align		4
.L_5:
        /*0018*/ 	.byte	0x04, 0x11
        /*001a*/ 	.short	(.L_7 - .L_6)
	.align		4
.L_6:
        /*001c*/ 	.word	index@(triton_poi_fused__native_batch_norm_legit_no_training_relu_5)
        /*0020*/ 	.word	0x00000000


	//----- nvinfo : EIATTR_MIN_STACK_SIZE
	.align		4
.L_7:
        /*0024*/ 	.byte	0x04, 0x12
        /*0026*/ 	.short	(.L_9 - .L_8)
	.align		4
.L_8:
        /*0028*/ 	.word	index@(triton_poi_fused__native_batch_norm_legit_no_training_relu_5)
        /*002c*/ 	.word	0x00000000
.L_9:


//--------------------- .nv.info.triton_poi_fused__native_batch_norm_legit_no_training_relu_5 --------------------------
	.section	.nv.info.triton_poi_fused__native_batch_norm_legit_no_training_relu_5,"",@"SHT_CUDA_INFO"
	.sectionflags	@""
	.align	4


	//----- nvinfo : EIATTR_CUDA_API_VERSION
	.align		4
        /*0000*/ 	.byte	0x04, 0x37
        /*0002*/ 	.short	(.L_11 - .L_10)
.L_10:
        /*0004*/ 	.word	0x0000007c


	//----- nvinfo : EIATTR_KPARAM_INFO
	.align		4
.L_11:
        /*0008*/ 	.byte	0x04, 0x17
        /*000a*/ 	.short	(.L_13 - .L_12)
.L_12:
        /*000c*/ 	.word	0x00000000
        /*0010*/ 	.short	0x0006
        /*0012*/ 	.short	0x0030
        /*0014*/ 	.byte	0x00, 0xf0, 0x11, 0x00


	//----- nvinfo : EIATTR_KPARAM_INFO
	.align		4
.L_13:
        /*0018*/ 	.byte	0x04, 0x17
        /*001a*/ 	.short	(.L_15 - .L_14)
.L_14:
        /*001c*/ 	.word	0x00000000
        /*0020*/ 	.short	0x0005
        /*0022*/ 	.short	0x0028
        /*0024*/ 	.byte	0x00, 0xf4, 0x21, 0x00


	//----- nvinfo : EIATTR_KPARAM_INFO
	.align		4
.L_15:
        /*0028*/ 	.byte	0x04, 0x17
        /*002a*/ 	.short	(.L_17 - .L_16)
.L_16:
        /*002c*/ 	.word	0x00000000
        /*0030*/ 	.short	0x0004
        /*0032*/ 	.short	0x0020
        /*0034*/ 	.byte	0x00, 0xf4, 0x21, 0x00


	//----- nvinfo : EIATTR_KPARAM_INFO
	.align		4
.L_17:
        /*0038*/ 	.byte	0x04, 0x17
        /*003a*/ 	.short	(.L_19 - .L_18)
.L_18:
        /*003c*/ 	.word	0x00000000
        /*0040*/ 	.short	0x0003
        /*0042*/ 	.short	0x0018
        /*0044*/ 	.byte	0x00, 0xf4, 0x21, 0x00


	//----- nvinfo : EIATTR_KPARAM_INFO
	.align		4
.L_19:
        /*0048*/ 	.byte	0x04, 0x17
        /*004a*/ 	.short	(.L_21 - .L_20)
.L_20:
        /*004c*/ 	.word	0x00000000
        /*0050*/ 	.short	0x0002
        /*0052*/ 	.short	0x0010
        /*0054*/ 	.byte	0x00, 0xf4, 0x21, 0x00


	//----- nvinfo : EIATTR_KPARAM_INFO
	.align		4
.L_21:
        /*0058*/ 	.byte	0x04, 0x17
        /*005a*/ 	.short	(.L_23 - .L_22)
.L_22:
        /*005c*/ 	.word	0x00000000
        /*0060*/ 	.short	0x0001
        /*0062*/ 	.short	0x0008
        /*0064*/ 	.byte	0x00, 0xf4, 0x21, 0x00


	//----- nvinfo : EIATTR_KPARAM_INFO
	.align		4
.L_23:
        /*0068*/ 	.byte	0x04, 0x17
        /*006a*/ 	.short	(.L_25 - .L_24)
.L_24:
        /*006c*/ 	.word	0x00000000
        /*0070*/ 	.short	0x0000
        /*0072*/ 	.short	0x0000
        /*0074*/ 	.byte	0x00, 0xf4, 0x21, 0x00


	//----- nvinfo : EIATTR_SPARSE_MMA_MASK
	.align		4
.L_25:
        /*0078*/ 	.byte	0x03, 0x50
        /*007a*/ 	.short	0x0000


	//----- nvinfo : EIATTR_MAXREG_COUNT
	.align		4
        /*007c*/ 	.byte	0x03, 0x1b
        /*007e*/ 	.short	0x00ff


	//----- nvinfo : EIATTR_EXIT_INSTR_OFFSETS
	.align		4
        /*0080*/ 	.byte	0x04, 0x1c
        /*0082*/ 	.short	(.L_27 - .L_26)


	//   ....[0]....
.L_26:
        /*0084*/ 	.word	0x00000300


	//----- nvinfo : EIATTR_REQNTID
	.align		4
.L_27:
        /*0088*/ 	.byte	0x04, 0x10
        /*008a*/ 	.short	(.L_29 - .L_28)
.L_28:
        /*008c*/ 	.word	0x00000080
        /*0090*/ 	.word	0x00000001
        /*0094*/ 	.word	0x00000001


	//----- nvinfo : EIATTR_CBANK_PARAM_SIZE
	.align		4
.L_29:
        /*0098*/ 	.byte	0x03, 0x19
        /*009a*/ 	.short	0x0034


	//----- nvinfo : EIATTR_PARAM_CBANK
	.align		4
        /*009c*/ 	.byte	0x04, 0x0a
        /*009e*/ 	.short	(.L_31 - .L_30)
	.align		4
.L_30:
        /*00a0*/ 	.word	index@(.nv.constant0.triton_poi_fused__native_batch_norm_legit_no_training_relu_5)
        /*00a4*/ 	.short	0x0210
        /*00a6*/ 	.short	0x0034


	//----- nvinfo : EIATTR_SW_WAR
	.align		4
.L_31:
        /*00a8*/ 	.byte	0x04, 0x36
        /*00aa*/ 	.short	(.L_33 - .L_32)
.L_32:
        /*00ac*/ 	.word	0x00000008
.L_33:


//--------------------- .nv.callgraph             --------------------------
	.section	.nv.callgraph,"",@"SHT_CUDA_CALLGRAPH"
	.align	4
	.sectionentsize	8
	.align		4
        /*0000*/ 	.word	0x00000000
	.align		4
        /*0004*/ 	.word	0xffffffff
	.align		4
        /*0008*/ 	.word	0x00000000
	.align		4
        /*000c*/ 	.word	0xfffffffe
	.align		4
        /*0010*/ 	.word	0x00000000
	.align		4
        /*0014*/ 	.word	0xfffffffd
	.align		4
        /*0018*/ 	.word	0x00000000
	.align		4
        /*001c*/ 	.word	0xfffffffc


//--------------------- .nv.constant4             --------------------------
	.section	.nv.constant4,"a",@progbits
	.align	8
	.align		8
.nv.constant4:
        /*0000*/ 	.dword	_$_str
	.align		8
        /*0008*/ 	.dword	_$_str_$_2


//--------------------- .text.triton_poi_fused__native_batch_norm_legit_no_training_relu_5 --------------------------
	.section	.text.triton_poi_fused__native_batch_norm_legit_no_training_relu_5,"ax",@progbits
	.align	128
        .global         triton_poi_fused__native_batch_norm_legit_no_training_relu_5
        .type           triton_poi_fused__native_batch_norm_legit_no_training_relu_5,@function
        .size           triton_poi_fused__native_batch_norm_legit_no_training_relu_5,(.L_x_1 - triton_poi_fused__native_batch_norm_legit_no_training_relu_5)
        .other          triton_poi_fused__native_batch_norm_legit_no_training_relu_5,@"STO_CUDA_ENTRY STV_DEFAULT"
triton_poi_fused__native_batch_norm_legit_no_training_relu_5:
.text.triton_poi_fused__native_batch_norm_legit_no_training_relu_5:
[----:B------:R-:W-:Y:S01]  /*0000*/  LDC R1, c[0x0][0x28] ;  /* 0x00000a00ff017b82 */ /* 0x000fe20000000800 */
[----:B------:R-:W1:Y:S07]  /*0010*/  S2R R0, SR_TID.X ;  /* 0x0000000000007919 */ /* 0x000e6e0000002100 */
[----:B------:R-:W2:Y:S01]  /*0020*/  LDC.64 R6, c[0x0][0x220] ;  /* 0x00008800ff067b82 */ /* 0x000ea20000000a00 */
[----:B------:R-:W-:Y:S01]  /*0030*/  ULDC.64 UR4, c[0x0][0x208] ;  /* 0x0000820000047ab9 */ /* 0x000fe20000000a00 */
[----:B------:R-:W3:Y:S06]  /*0040*/  S2R R3, SR_CTAID.X ;  /* 0x0000000000037919 */ /* 0x000eec0000002500 */
[----:B------:R-:W4:Y:S08]  /*0050*/  LDC.64 R8, c[0x0][0x228] ;  /* 0x00008a00ff087b82 */ /* 0x000f300000000a00 */
[----:B------:R-:W5:Y:S01]  /*0060*/  LDC.64 R10, c[0x0][0x230] ;  /* 0x00008c00ff0a7b82 */ /* 0x000f620000000a00 */
[----:B-1----:R-:W-:-:S02]  /*0070*/  LOP3.LUT R0, R0, 0x7f, RZ, 0xc0, !PT ;  /* 0x0000007f00007812 */ /* 0x002fc400078ec0ff */
[----:B---3--:R-:W-:Y:S02]  /*0080*/  SHF.R.S32.HI R2, RZ, 0x18, R3 ;  /* 0x00000018ff027819 */ /* 0x008fe40000011403 */
[----:B------:R-:W-:Y:S02]  /*0090*/  LEA R0, R3, R0, 0x7 ;  /* 0x0000000003007211 */ /* 0x000fe400078e38ff */
[----:B------:R-:W-:-:S04]  /*00a0*/  SGXT R3, R2, 0x1 ;  /* 0x000000010203781a */ /* 0x000fc80000000200 */
[----:B------:R-:W-:-:S04]  /*00b0*/  LEA.HI R3, R3, R0, RZ, 0x6 ;  /* 0x0000000003037211 */ /* 0x000fc800078f30ff */
[----:B------:R-:W-:-:S05]  /*00c0*/  SHF.R.S32.HI R3, RZ, 0x6, R3 ;  /* 0x00000006ff037819 */ /* 0x000fca0000011403 */
[----:B------:R-:W-:-:S05]  /*00d0*/  IMAD.HI R2, R3, 0x2aaaaaab, RZ ;  /* 0x2aaaaaab03027827 */ /* 0x000fca00078e02ff */
[----:B------:R-:W-:-:S04]  /*00e0*/  SHF.R.U32.HI R5, RZ, 0x1f, R2 ;  /* 0x0000001fff057819 */ /* 0x000fc80000011602 */
[----:B------:R-:W-:Y:S02]  /*00f0*/  LEA.HI R2, R2, R5, RZ, 0x1c ;  /* 0x0000000502027211 */ /* 0x000fe400078fe0ff */
[----:B------:R-:W1:Y:S03]  /*0100*/  LDC.64 R4, c[0x0][0x218] ;  /* 0x00008600ff047b82 */ /* 0x000e660000000a00 */
[----:B------:R-:W-:-:S04]  /*0110*/  IMAD R13, R2, -0x60, R3 ;  /* 0xffffffa0020d7824 */ /* 0x000fc800078e0203 */
[C---:B--2---:R-:W-:Y:S01]  /*0120*/  IMAD.WIDE R6, R13.reuse, 0x4, R6 ;  /* 0x000000040d067825 */ /* 0x044fe200078e0206 */
[----:B------:R-:W2:Y:S05]  /*0130*/  LDC.64 R2, c[0x0][0x210] ;  /* 0x00008400ff027b82 */ /* 0x000eaa0000000a00 */
[----:B------:R-:W3:Y:S01]  /*0140*/  LDG.E.EL R6, desc[UR4][R6.64] ;  /* 0x0000000406067981 */ /* 0x000ee2000c2e1900 */
[----:B----4-:R-:W-:-:S04]  /*0150*/  IMAD.WIDE R8, R13, 0x4, R8 ;  /* 0x000000040d087825 */ /* 0x010fc800078e0208 */
[C---:B-----5:R-:W-:Y:S02]  /*0160*/  IMAD.WIDE R10, R13.reuse, 0x4, R10 ;  /* 0x000000040d0a7825 */ /* 0x060fe400078e020a */
[----:B------:R-:W4:Y:S02]  /*0170*/  LDG.E.EL R8, desc[UR4][R8.64] ;  /* 0x0000000408087981 */ /* 0x000f24000c2e1900 */
[----:B-1----:R-:W-:Y:S02]  /*0180*/  IMAD.WIDE R4, R13, 0x4, R4 ;  /* 0x000000040d047825 */ /* 0x002fe400078e0204 */
[----:B------:R-:W4:Y:S04]  /*0190*/  LDG.E.EL R11, desc[UR4][R10.64] ;  /* 0x000000040a0b7981 */ /* 0x000f28000c2e1900 */
[----:B------:R1:W5:Y:S01]  /*01a0*/  LDG.E.EL R5, desc[UR4][R4.64] ;  /* 0x0000000404057981 */ /* 0x000362000c2e1900 */
[----:B--2---:R-:W-:-:S05]  /*01b0*/  IMAD.WIDE R2, R0, 0x4, R2 ;  /* 0x0000000400027825 */ /* 0x004fca00078e0202 */
[----:B------:R2:W5:Y:S01]  /*01c0*/  LDG.E R12, desc[UR4][R2.64] ;  /* 0x00000004020c7981 */ /* 0x000562000c1e1900 */
[----:B-1----:R-:W-:Y:S01]  /*01d0*/  HFMA2.MMA R4, -RZ, RZ, 1.625, 0 ;  /* 0x3e800000ff047435 */ /* 0x002fe200000001ff */
[----:B--2---:R-:W1:Y:S02]  /*01e0*/  LDC.64 R2, c[0x0][0x238] ;  /* 0x00008e00ff027b82 */ /* 0x004e640000000a00 */
[----:B-1----:R-:W-:-:S04]  /*01f0*/  IMAD.WIDE R2, R0, 0x4, R2 ;  /* 0x0000000400027825 */ /* 0x002fc800078e0202 */
[----:B---3--:R-:W-:-:S04]  /*0200*/  FADD R6, R6, 9.9999997473787516356e-06 ;  /* 0x3727c5ac06067421 */ /* 0x008fc80000000000 */
[----:B------:R-:W1:Y:S02]  /*0210*/  MUFU.SQRT R7, R6 ;  /* 0x0000000600077308 */ /* 0x000e640000002000 */
[C---:B-1----:R-:W-:Y:S02]  /*0220*/  FSETP.GT.AND P0, PT, R7.reuse, 8.50705917302346158658e+37, PT ;  /* 0x7e8000000700780b */ /* 0x042fe40003f04000 */
[----:B------:R-:W-:-:S11]  /*0230*/  FSETP.GEU.AND P1, PT, R7, 1.175494350822287508e-38, PT ;  /* 0x008000000700780b */ /* 0x000fd60003f2e000 */
[----:B------:R-:W-:-:S04]  /*0240*/  @P0 FMUL R7, R7, 0.25 ;  /* 0x3e80000007070820 */ /* 0x000fc80000400000 */
[----:B------:R-:W-:-:S06]  /*0250*/  @!P1 FMUL R7, R7, 16777216 ;  /* 0x4b80000007079820 */ /* 0x000fcc0000400000 */
[----:B------:R-:W1:Y:S01]  /*0260*/  MUFU.RCP R7, R7 ;  /* 0x0000000700077308 */ /* 0x000e620000001000 */
[----:B------:R-:W-:Y:S01]  /*0270*/  FSEL R4, R4, 1, P0 ;  /* 0x3f80000004047808 */ /* 0x000fe20000000000 */
[----:B-----5:R-:W-:-:S04]  /*0280*/  FADD R5, R12, -R5 ;  /* 0x800000050c057221 */ /* 0x020fc80000000000 */
[----:B------:R-:W-:-:S04]  /*0290*/  @!P1 FMUL R4, R4, 16777216 ;  /* 0x4b80000004049820 */ /* 0x000fc80000400000 */
[----:B-1----:R-:W-:-:S04]  /*02a0*/  FMUL R4, R7, R4 ;  /* 0x0000000407047220 */ /* 0x002fc80000400000 */
[----:B------:R-:W-:-:S04]  /*02b0*/  FMUL R4, R5, R4 ;  /* 0x0000000405047220 */ /* 0x000fc80000400000 */
[----:B----4-:R-:W-:-:S05]  /*02c0*/  FFMA R4, R8, R4, R11 ;  /* 0x0000000408047223 */ /* 0x010fca000000000b */
[----:B------:R-:W-:-:S04]  /*02d0*/  FSETP.GEU.AND P0, PT, R4, RZ, PT ;  /* 0x000000ff0400720b */ /* 0x000fc80003f0e000 */
[----:B------:R-:W-:-:S05]  /*02e0*/  FSEL R5, R4, RZ, P0 ;  /* 0x000000ff04057208 */ /* 0x000fca0000000000 */
[----:B------:R-:W-:Y:S01]  /*02f0*/  STG.E desc[UR4][R2.64], R5 ;  /* 0x0000000502007986 */ /* 0x000fe2000c101904 */
[----:B------:R-:W-:Y:S05]  /*0300*/  EXIT ;  /* 0x000000000000794d */ /* 0x000fea0003800000 */
.L_x_0:
[----:B------:R-:W-:-:S00]  /*0310*/  BRA `(.L_x_0) ;  /* 0xfffffffc00fc7947 */ /* 0x000fc0000383ffff */
[----:B------:R-:W-:-:S00]  /*0320*/  NOP ;  /* 0x0000000000007918 */ /* 0x000fc00000000000 */
        /* <DEDUP_REMOVED lines=13> */
.L_x_1:


//--------------------- .nv.global.init           --------------------------
	.section	.nv.global.init,"aw",@progbits
.nv.global.init:
	.type		_$_str,@object
	.size		_$_str,(_$_str_$_2 - _$_str)
_$_str:
        /*0000*/ 	.byte	0x5f, 0x5f, 0x43, 0x55, 0x44, 0x41, 0x5f, 0x46, 0x54, 0x5a, 0x00
	.type		_$_str_$_2,@object
	.size		_$_str_$_2,(.L_1 - _$_str_$_2)
_$_str_$_2:
        /*000b*/ 	.byte	0x5f, 0x5f, 0x43, 0x55, 0x44, 0x41, 0x5f, 0x50, 0x52, 0x45, 0x43, 0x5f, 0x53, 0x51, 0x52, 0x54
        /*001b*/ 	.byte	0x00
.L_1:


//--------------------- .nv.constant0.triton_poi_fused__native_batch_norm_legit_no_training_relu_5 --------------------------
	.section	.nv.constant0.triton_poi_fused__native_batch_norm_legit_no_training_relu_5,"a",@progbits
	.sectionflags	@""
	.align	4
.nv.constant0.triton_poi_fused__native_batch_norm_legit_no_training_relu_5:
	.zero		580
